//
// Generated by NVIDIA NVVM Compiler
//
// Compiler Build ID: CL-36424714
// Cuda compilation tools, release 13.0, V13.0.88
// Based on NVVM 20.0.0
//

.version 9.0
.target sm_100
.address_size 64

	// .globl	_Z10mostrarIDsv
.extern .func  (.param .b32 func_retval0) vprintf
(
	.param .b64 vprintf_param_0,
	.param .b64 vprintf_param_1
)
;
.global .align 1 .b8 $str[49] = {71, 114, 105, 100, 40, 37, 100, 44, 37, 100, 44, 37, 100, 41, 32, 66, 108, 111, 99, 107, 40, 37, 100, 44, 37, 100, 44, 37, 100, 41, 32, 84, 104, 114, 101, 97, 100, 40, 37, 100, 44, 37, 100, 44, 37, 100, 41, 10};

.visible .entry _Z10mostrarIDsv()
{
	.local .align 8 .b8 	__local_depot0[40];
	.reg .b64 	%SP;
	.reg .b64 	%SPL;
	.reg .b32 	%r<12>;
	.reg .b64 	%rd<5>;

	mov.u64 	%SPL, __local_depot0;
	cvta.local.u64 	%SP, %SPL;
	add.u64 	%rd1, %SP, 0;
	add.u64 	%rd2, %SPL, 0;
	mov.u32 	%r1, %nctaid.x;
	mov.u32 	%r2, %nctaid.y;
	mov.u32 	%r3, %nctaid.z;
	mov.u32 	%r4, %ctaid.x;
	mov.u32 	%r5, %ctaid.y;
	mov.u32 	%r6, %ctaid.z;
	mov.u32 	%r7, %tid.x;
	mov.u32 	%r8, %tid.y;
	mov.u32 	%r9, %tid.z;
	st.local.v2.u32 	[%rd2], {%r1, %r2};
	st.local.v2.u32 	[%rd2+8], {%r3, %r4};
	st.local.v2.u32 	[%rd2+16], {%r5, %r6};
	st.local.v2.u32 	[%rd2+24], {%r7, %r8};
	st.local.u32 	[%rd2+32], %r9;
	mov.u64 	%rd3, $str;
	cvta.global.u64 	%rd4, %rd3;
	{ // callseq 0, 0
	.param .b64 param0;
	st.param.b64 	[param0], %rd4;
	.param .b64 param1;
	st.param.b64 	[param1], %rd1;
	.param .b32 retval0;
	call.uni (retval0), 
	vprintf, 
	(
	param0, 
	param1
	);
	ld.param.b32 	%r10, [retval0];
	} // callseq 0
	ret;

}


// ===== COMPILED SASS (sm_100) =====

	.target	sm_100

	.elftype	@"ET_EXEC"


//--------------------- .note.nv.tkinfo           --------------------------
	.section	.note.nv.tkinfo,"",@"SHT_NOTE"
	.sectionflags	@"SHF_NOTE_NV_TKINFO"
	.tkinfo
        /*0018*/ 	.word	0x00000002
        /*0030*/ 	.string	""
        /*0030*/ 	.string	"ptxas"
        /*0030*/ 	.string	"Cuda compilation tools, release 13.0, V13.0.88"
        /*0030*/ 	.string	"Build cuda_13.0.r13.0/compiler.36424714_0"
        /*0030*/ 	.string	"-arch sm_100 -m 64 "



//--------------------- .note.nv.cuinfo           --------------------------
	.section	.note.nv.cuinfo,"",@"SHT_NOTE"
	.sectionflags	@"SHF_NOTE_NV_CUINFO"
        /*0018*/ 	.short	0x0002
        /*001a*/ 	.short	0x0064
        /*001c*/ 	.short	0x0082
	.zero		2


//--------------------- .nv.info                  --------------------------
	.section	.nv.info,"",@"SHT_CUDA_INFO"
	.align	4


	//----- nvinfo : EIATTR_REGCOUNT
	.align		4
        /*0000*/ 	.byte	0x04, 0x2f
        /*0002*/ 	.short	(.L_2 - .L_1)
	.align		4
.L_1:
        /*0004*/ 	.word	index@(_Z10mostrarIDsv)
        /*0008*/ 	.word	0x00000018


	//----- nvinfo : EIATTR_FRAME_SIZE
	.align		4
.L_2:
        /*000c*/ 	.byte	0x04, 0x11
        /*000e*/ 	.short	(.L_4 - .L_3)
	.align		4
.L_3:
        /*0010*/ 	.word	index@(_Z10mostrarIDsv)
        /*0014*/ 	.word	0x00000028


	//----- nvinfo : EIATTR_MIN_STACK_SIZE
	.align		4
.L_4:
        /*0018*/ 	.byte	0x04, 0x12
        /*001a*/ 	.short	(.L_6 - .L_5)
	.align		4
.L_5:
        /*001c*/ 	.word	index@(_Z10mostrarIDsv)
        /*0020*/ 	.word	0x00000028
.L_6:


//--------------------- .nv.compat                --------------------------
	.section	.nv.compat,"",@"SHT_CUDA_COMPAT_INFO"
	.align	4
        /*0000*/ 	.byte	0x02, 0x09, 0x00, 0x00, 0x02, 0x02, 0x01, 0x00, 0x02, 0x05, 0x05, 0x00, 0x03, 0x07, 0x01, 0x01
        /*0010*/ 	.byte	0x02, 0x03, 0x00, 0x00, 0x02, 0x06, 0x01, 0x00, 0x04, 0x0b, 0x08, 0x00, 0x09, 0x00, 0x00, 0x00
        /*0020*/ 	.byte	0x00, 0x00, 0x00, 0x00


//--------------------- .nv.info._Z10mostrarIDsv  --------------------------
	.section	.nv.info._Z10mostrarIDsv,"",@"SHT_CUDA_INFO"
	.sectionflags	@""
	.align	4


	//----- nvinfo : EIATTR_CUDA_API_VERSION
	.align		4
        /*0000*/ 	.byte	0x04, 0x37
        /*0002*/ 	.short	(.L_8 - .L_7)
.L_7:
        /*0004*/ 	.word	0x00000082


	//----- nvinfo : EIATTR_SPARSE_MMA_MASK
	.align		4
.L_8:
        /*0008*/ 	.byte	0x03, 0x50
        /*000a*/ 	.short	0x0000


	//----- nvinfo : EIATTR_MAXREG_COUNT
	.align		4
        /*000c*/ 	.byte	0x03, 0x1b
        /*000e*/ 	.short	0x00ff


	//----- nvinfo : EIATTR_EXTERNS
	.align		4
        /*0010*/ 	.byte	0x04, 0x0f
        /*0012*/ 	.short	(.L_10 - .L_9)


	//   ....[0]....
	.align		4
.L_9:
        /*0014*/ 	.word	index@(vprintf)


	//----- nvinfo : EIATTR_MERCURY_ISA_VERSION
	.align		4
.L_10:
        /*0018*/ 	.byte	0x03, 0x5f
        /*001a*/ 	.short	0x0101


	//----- nvinfo : EIATTR_VRC_CTA_INIT_COUNT
	.align		4
        /*001c*/ 	.byte	0x02, 0x4a
	.zero		1
	.zero		1


	//----- nvinfo : EIATTR_SYSCALL_OFFSETS
	.align		4
        /*0020*/ 	.byte	0x04, 0x46
        /*0022*/ 	.short	(.L_12 - .L_11)


	//   ....[0]....
.L_11:
        /*0024*/ 	.word	0x000001a0


	//----- nvinfo : EIATTR_EXIT_INSTR_OFFSETS
	.align		4
.L_12:
        /*0028*/ 	.byte	0x04, 0x1c
        /*002a*/ 	.short	(.L_14 - .L_13)


	//   ....[0]....
.L_13:
        /*002c*/ 	.word	0x000001b0


	//----- nvinfo : EIATTR_SW_WAR
	.align		4
.L_14:
        /*0030*/ 	.byte	0x04, 0x36
        /*0032*/ 	.short	(.L_16 - .L_15)
.L_15:
        /*0034*/ 	.word	0x00000008
.L_16:


//--------------------- .nv.callgraph             --------------------------
	.section	.nv.callgraph,"",@"SHT_CUDA_CALLGRAPH"
	.align	4
	.sectionentsize	8
	.align		4
        /*0000*/ 	.word	0x00000000
	.align		4
        /*0004*/ 	.word	0xffffffff
	.align		4
        /*0008*/ 	.word	index@(_Z10mostrarIDsv)
	.align		4
        /*000c*/ 	.word	index@(vprintf)
	.align		4
        /*0010*/ 	.word	0x00000000
	.align		4
        /*0014*/ 	.word	0xfffffffe
	.align		4
        /*0018*/ 	.word	0x00000000
	.align		4
        /*001c*/ 	.word	0xfffffffd
	.align		4
        /*0020*/ 	.word	0x00000000
	.align		4
        /*0024*/ 	.word	0xfffffffc


//--------------------- .nv.constant4             --------------------------
	.section	.nv.constant4,"a",@progbits
	.align	8
	.align		8
.nv.constant4:
        /*0000*/ 	.dword	vprintf
	.align		8
        /*0008*/ 	.dword	$str


//--------------------- .text._Z10mostrarIDsv     --------------------------
	.section	.text._Z10mostrarIDsv,"ax",@progbits
	.align	128
        .global         _Z10mostrarIDsv
        .type           _Z10mostrarIDsv,@function
        .size           _Z10mostrarIDsv,(.L_x_2 - _Z10mostrarIDsv)
        .other          _Z10mostrarIDsv,@"STO_CUDA_ENTRY STV_DEFAULT"
_Z10mostrarIDsv:
.text._Z10mostrarIDsv:
[----:B------:R-:W0:Y:S01]  /*0000*/  LDC R1, c[0x0][0x37c] ;  /* 0x0000df00ff017b82 */ /* 0x000e220000000800 */
[----:B------:R-:W1:Y:S01]  /*0010*/  S2R R12, SR_CTAID.Y ;  /* 0x00000000000c7919 */ /* 0x000e620000002600 */
[----:B------:R-:W2:Y:S06]  /*0020*/  LDCU UR5, c[0x0][0x2fc] ;  /* 0x00005f80ff0577ac */ /* 0x000eac0008000800 */
[----:B------:R-:W3:Y:S01]  /*0030*/  LDC R8, c[0x0][0x370] ;  /* 0x0000dc00ff087b82 */ /* 0x000ee20000000800 */
[----:B0-----:R-:W-:Y:S01]  /*0040*/  VIADD R1, R1, 0xffffffd8 ;  /* 0xffffffd801017836 */ /* 0x001fe20000000000 */
[----:B------:R-:W1:Y:S01]  /*0050*/  S2R R13, SR_CTAID.Z ;  /* 0x00000000000d7919 */ /* 0x000e620000002700 */
[----:B------:R-:W-:Y:S01]  /*0060*/  MOV R0, 0x0 ;  /* 0x0000000000007802 */ /* 0x000fe20000000f00 */
[----:B------:R-:W0:Y:S01]  /*0070*/  LDCU UR4, c[0x0][0x2f8] ;  /* 0x00005f00ff0477ac */ /* 0x000e220008000800 */
[----:B------:R-:W4:Y:S03]  /*0080*/  S2R R14, SR_TID.X ;  /* 0x00000000000e7919 */ /* 0x000f260000002100 */
[----:B------:R-:W3:Y:S01]  /*0090*/  LDC R9, c[0x0][0x374] ;  /* 0x0000dd00ff097b82 */ /* 0x000ee20000000800 */
[----:B------:R-:W5:Y:S01]  /*00a0*/  LDCU.64 UR6, c[0x4][0x8] ;  /* 0x01000100ff0677ac */ /* 0x000f620008000a00 */
[----:B------:R-:W4:Y:S01]  /*00b0*/  S2R R15, SR_TID.Y ;  /* 0x00000000000f7919 */ /* 0x000f220000002200 */
[----:B------:R-:W4:Y:S05]  /*00c0*/  S2R R16, SR_TID.Z ;  /* 0x0000000000107919 */ /* 0x000f2a0000002300 */
[----:B------:R-:W4:Y:S01]  /*00d0*/  LDC R10, c[0x0][0x378] ;  /* 0x0000de00ff0a7b82 */ /* 0x000f220000000800 */
[----:B------:R-:W4:Y:S01]  /*00e0*/  S2R R11, SR_CTAID.X ;  /* 0x00000000000b7919 */ /* 0x000f220000002500 */
[----:B0-----:R-:W-:-:S06]  /*00f0*/  IADD3 R6, P0, PT, R1, UR4, RZ ;  /* 0x0000000401067c10 */ /* 0x001fcc000ff1e0ff */
[----:B------:R0:W0:Y:S01]  /*0100*/  LDC.64 R2, c[0x4][R0] ;  /* 0x0100000000027b82 */ /* 0x0000220000000a00 */
[----:B-----5:R-:W-:Y:S01]  /*0110*/  IMAD.U32 R4, RZ, RZ, UR6 ;  /* 0x00000006ff047e24 */ /* 0x020fe2000f8e00ff */
[----:B------:R-:W-:Y:S01]  /*0120*/  MOV R5, UR7 ;  /* 0x0000000700057c02 */ /* 0x000fe20008000f00 */
[----:B--2---:R-:W-:Y:S01]  /*0130*/  IMAD.X R7, RZ, RZ, UR5, P0 ;  /* 0x00000005ff077e24 */ /* 0x004fe200080e06ff */
[----:B---3--:R2:W-:Y:S04]  /*0140*/  STL.64 [R1], R8 ;  /* 0x0000000801007387 */ /* 0x0085e80000100a00 */
[----:B-1----:R2:W-:Y:S04]  /*0150*/  STL.64 [R1+0x10], R12 ;  /* 0x0000100c01007387 */ /* 0x0025e80000100a00 */
[----:B----4-:R2:W-:Y:S04]  /*0160*/  STL.64 [R1+0x18], R14 ;  /* 0x0000180e01007387 */ /* 0x0105e80000100a00 */
[----:B------:R2:W-:Y:S04]  /*0170*/  STL [R1+0x20], R16 ;  /* 0x0000201001007387 */ /* 0x0005e80000100800 */
[----:B------:R2:W-:Y:S02]  /*0180*/  STL.64 [R1+0x8], R10 ;  /* 0x0000080a01007387 */ /* 0x0005e40000100a00 */
[----:B------:R-:W-:-:S07]  /*0190*/  LEPC R20, `(.L_x_0) ;  /* 0x000000001014794e */ /* 0x000fce0000000000 */
[----:B0-2---:R-:W-:Y:S05]  /*01a0*/  CALL.ABS.NOINC R2 ;  /* 0x0000000002007343 */ /* 0x005fea0003c00000 */
.L_x_0:
[----:B------:R-:W-:Y:S05]  /*01b0*/  EXIT ;  /* 0x000000000000794d */ /* 0x000fea0003800000 */
.L_x_1:
[----:B------:R-:W-:-:S00]  /*01c0*/  BRA `(.L_x_1) ;  /* 0xfffffffc00fc7947 */ /* 0x000fc0000383ffff */
[----:B------:R-:W-:-:S00]  /*01d0*/  NOP ;  /* 0x0000000000007918 */ /* 0x000fc00000000000 */
        /* <DEDUP_REMOVED lines=10> */
.L_x_2:


//--------------------- .nv.global.init           --------------------------
	.section	.nv.global.init,"aw",@progbits
.nv.global.init:
	.type		$str,@object
	.size		$str,(.L_0 - $str)
$str:
        /*0000*/ 	.byte	0x47, 0x72, 0x69, 0x64, 0x28, 0x25, 0x64, 0x2c, 0x25, 0x64, 0x2c, 0x25, 0x64, 0x29, 0x20, 0x42
        /*0010*/ 	.byte	0x6c, 0x6f, 0x63, 0x6b, 0x28, 0x25, 0x64, 0x2c, 0x25, 0x64, 0x2c, 0x25, 0x64, 0x29, 0x20, 0x54
        /*0020*/ 	.byte	0x68, 0x72, 0x65, 0x61, 0x64, 0x28, 0x25, 0x64, 0x2c, 0x25, 0x64, 0x2c, 0x25, 0x64, 0x29, 0x0a
        /*0030*/ 	.byte	0x00
.L_0:


//--------------------- .nv.shared.reserved.0     --------------------------
	.section	.nv.shared.reserved.0,"aw",@nobits
	.weak		__nv_reservedSMEM_offset_0_alias
	.size		__nv_reservedSMEM_offset_0_alias, 0, 64
	.other		__nv_reservedSMEM_offset_0_alias,@"STO_CUDA_RESERVED_SHARED STV_DEFAULT"
__nv_reservedSMEM_offset_0_alias:
	.zero		0
	.zero		64


//--------------------- .nv.constant0._Z10mostrarIDsv --------------------------
	.section	.nv.constant0._Z10mostrarIDsv,"a",@progbits
	.sectionflags	@""
	.align	4
.nv.constant0._Z10mostrarIDsv:
	.zero		896


//--------------------- SYMBOLS --------------------------

	.type		.nv.reservedSmem.offset0,@object
	.size		.nv.reservedSmem.offset0,0x4
	.type		vprintf,@function
